	.headerflags	@"EF_CUDA_TEXMODE_UNIFIED EF_CUDA_64BIT_ADDRESS EF_CUDA_SM86 EF_CUDA_VIRTUAL_SM(EF_CUDA_SM86)"
	.elftype	@"ET_EXEC"


//--------------------- .nv.info                  --------------------------
	.section	.nv.info,"",@"SHT_CUDA_INFO"
	.align	4


	//----- nvinfo : EIATTR_REGCOUNT
	.align		4
        /*0000*/ 	.byte	0x04, 0x2f
        /*0002*/ 	.short	(.L_1 - .L_0)
	.align		4
.L_0:
        /*0004*/ 	.word	index@(triton_poi_fused_clone_5)
        /*0008*/ 	.word	0x0000000c


	//----- nvinfo : EIATTR_FRAME_SIZE
	.align		4
.L_1:
        /*000c*/ 	.byte	0x04, 0x11
        /*000e*/ 	.short	(.L_3 - .L_2)
	.align		4
.L_2:
        /*0010*/ 	.word	index@(triton_poi_fused_clone_5)
        /*0014*/ 	.word	0x00000000


	//----- nvinfo : EIATTR_MIN_STACK_SIZE
	.align		4
.L_3:
        /*0018*/ 	.byte	0x04, 0x12
        /*001a*/ 	.short	(.L_5 - .L_4)
	.align		4
.L_4:
        /*001c*/ 	.word	index@(triton_poi_fused_clone_5)
        /*0020*/ 	.word	0x00000000
.L_5:


//--------------------- .nv.info.triton_poi_fused_clone_5 --------------------------
	.section	.nv.info.triton_poi_fused_clone_5,"",@"SHT_CUDA_INFO"
	.sectionflags	@""
	.align	4


	//----- nvinfo : EIATTR_CUDA_API_VERSION
	.align		4
        /*0000*/ 	.byte	0x04, 0x37
        /*0002*/ 	.short	(.L_7 - .L_6)
.L_6:
        /*0004*/ 	.word	0x00000080


	//----- nvinfo : EIATTR_SW2861232_WAR
	.align		4
.L_7:
        /*0008*/ 	.byte	0x01, 0x35
	.zero		2


	//----- nvinfo : EIATTR_PARAM_CBANK
	.align		4
        /*000c*/ 	.byte	0x04, 0x0a
        /*000e*/ 	.short	(.L_9 - .L_8)
	.align		4
.L_8:
        /*0010*/ 	.word	index@(.nv.constant0.triton_poi_fused_clone_5)
        /*0014*/ 	.short	0x0160
        /*0016*/ 	.short	0x0020


	//----- nvinfo : EIATTR_CBANK_PARAM_SIZE
	.align		4
.L_9:
        /*0018*/ 	.byte	0x03, 0x19
        /*001a*/ 	.short	0x0020


	//----- nvinfo : EIATTR_KPARAM_INFO
	.align		4
        /*001c*/ 	.byte	0x04, 0x17
        /*001e*/ 	.short	(.L_11 - .L_10)
.L_10:
        /*0020*/ 	.word	0x00000000
        /*0024*/ 	.short	0x0003
        /*0026*/ 	.short	0x0018
        /*0028*/ 	.byte	0x00, 0xf4, 0x21, 0x00


	//----- nvinfo : EIATTR_KPARAM_INFO
	.align		4
.L_11:
        /*002c*/ 	.byte	0x04, 0x17
        /*002e*/ 	.short	(.L_13 - .L_12)
.L_12:
        /*0030*/ 	.word	0x00000000
        /*0034*/ 	.short	0x0002
        /*0036*/ 	.short	0x0010
        /*0038*/ 	.byte	0x00, 0xf0, 0x11, 0x00


	//----- nvinfo : EIATTR_KPARAM_INFO
	.align		4
.L_13:
        /*003c*/ 	.byte	0x04, 0x17
        /*003e*/ 	.short	(.L_15 - .L_14)
.L_14:
        /*0040*/ 	.word	0x00000000
        /*0044*/ 	.short	0x0001
        /*0046*/ 	.short	0x0008
        /*0048*/ 	.byte	0x00, 0xf4, 0x21, 0x00


	//----- nvinfo : EIATTR_KPARAM_INFO
	.align		4
.L_15:
        /*004c*/ 	.byte	0x04, 0x17
        /*004e*/ 	.short	(.L_17 - .L_16)
.L_16:
        /*0050*/ 	.word	0x00000000
        /*0054*/ 	.short	0x0000
        /*0056*/ 	.short	0x0000
        /*0058*/ 	.byte	0x00, 0xf4, 0x21, 0x00


	//----- nvinfo : EIATTR_MAXREG_COUNT
	.align		4
.L_17:
        /*005c*/ 	.byte	0x03, 0x1b
        /*005e*/ 	.short	0x00ff


	//----- nvinfo : EIATTR_EXIT_INSTR_OFFSETS
	.align		4
        /*0060*/ 	.byte	0x04, 0x1c
        /*0062*/ 	.short	(.L_19 - .L_18)


	//   ....[0]....
.L_18:
        /*0064*/ 	.word	0x00000210


	//----- nvinfo : EIATTR_REQNTID
	.align		4
.L_19:
        /*0068*/ 	.byte	0x04, 0x10
        /*006a*/ 	.short	(.L_21 - .L_20)
.L_20:
        /*006c*/ 	.word	0x00000100
        /*0070*/ 	.word	0x00000001
        /*0074*/ 	.word	0x00000001
.L_21:


//--------------------- .nv.callgraph             --------------------------
	.section	.nv.callgraph,"",@"SHT_CUDA_CALLGRAPH"
	.align	4
	.sectionentsize	8
	.align		4
        /*0000*/ 	.word	0x00000000
	.align		4
        /*0004*/ 	.word	0xffffffff
	.align		4
        /*0008*/ 	.word	0x00000000
	.align		4
        /*000c*/ 	.word	0xfffffffe
	.align		4
        /*0010*/ 	.word	0x00000000
	.align		4
        /*0014*/ 	.word	0xfffffffd
	.align		4
        /*0018*/ 	.word	0x00000000
	.align		4
        /*001c*/ 	.word	0xfffffffc


//--------------------- .nv.rel.action            --------------------------
	.section	.nv.rel.action,"",@"SHT_CUDA_RELOCINFO"
	.align	8
	.sectionentsize	8
        /*0000*/ 	.byte	0x73, 0x00, 0x00, 0x00, 0x00, 0x00, 0x00, 0x00, 0x00, 0x00, 0x00, 0x11, 0x25, 0x00, 0x05, 0x36


//--------------------- .nv.constant0.triton_poi_fused_clone_5 --------------------------
	.section	.nv.constant0.triton_poi_fused_clone_5,"a",@progbits
	.sectionflags	@""
	.align	4
.nv.constant0.triton_poi_fused_clone_5:
	.zero		384


//--------------------- .text.triton_poi_fused_clone_5 --------------------------
	.section	.text.triton_poi_fused_clone_5,"ax",@progbits
	.sectioninfo	@"SHI_REGISTERS=12"
	.align	128
        .global         triton_poi_fused_clone_5
        .type           triton_poi_fused_clone_5,@function
        .size           triton_poi_fused_clone_5,(.L_x_1 - triton_poi_fused_clone_5)
        .other          triton_poi_fused_clone_5,@"STO_CUDA_ENTRY STV_DEFAULT"
triton_poi_fused_clone_5:
.text.triton_poi_fused_clone_5:
[----:B------:R-:W-:Y:S02]  /*0000*/  IMAD.MOV.U32 R1, RZ, RZ, c[0x0][0x28] ;  /* 0x00000a00ff017624 */ /* 0x000fe400078e00ff */
[----:B------:R-:W0:Y:S01]  /*0010*/  S2R R0, SR_TID.X ;  /* 0x0000000000007919 */ /* 0x000e220000002100 */
[----:B------:R-:W-:-:S03]  /*0020*/  ULDC.64 UR4, c[0x0][0x118] ;  /* 0x0000460000047ab9 */ /* 0x000fc60000000a00 */
[----:B------:R-:W1:Y:S01]  /*0030*/  S2R R5, SR_CTAID.X ;  /* 0x0000000000057919 */ /* 0x000e620000002500 */
[----:B0-----:R-:W-:Y:S01]  /*0040*/  IMAD.SHL.U32 R0, R0, 0x2, RZ ;  /* 0x0000000200007824 */ /* 0x001fe200078e00ff */
[----:B-1----:R-:W-:-:S04]  /*0050*/  SHF.R.S32.HI R3, RZ, 0x16, R5 ;  /* 0x00000016ff037819 */ /* 0x002fc80000011405 */
[----:B------:R-:W-:Y:S02]  /*0060*/  LOP3.LUT R0, R0, 0x1fe, RZ, 0xc0, !PT ;  /* 0x000001fe00007812 */ /* 0x000fe400078ec0ff */
[----:B------:R-:W-:-:S03]  /*0070*/  SGXT R3, R3, 0x1 ;  /* 0x000000010303781a */ /* 0x000fc60000000200 */
[----:B------:R-:W-:-:S04]  /*0080*/  IMAD R0, R5, 0x200, R0 ;  /* 0x0000020005007824 */ /* 0x000fc800078e0200 */
[----:B------:R-:W-:Y:S01]  /*0090*/  IMAD.HI R6, R0, 0x1948b0fd, RZ ;  /* 0x1948b0fd00067827 */ /* 0x000fe200078e02ff */
[CC--:B------:R-:W-:Y:S02]  /*00a0*/  LEA.HI R2, R3.reuse, R0.reuse, RZ, 0x8 ;  /* 0x0000000003027211 */ /* 0x0c0fe400078f40ff */
[----:B------:R-:W-:Y:S02]  /*00b0*/  LEA.HI R3, R3, R0, RZ, 0x5 ;  /* 0x0000000003037211 */ /* 0x000fe400078f28ff */
[----:B------:R-:W-:Y:S02]  /*00c0*/  SHF.R.S32.HI R2, RZ, 0x8, R2 ;  /* 0x00000008ff027819 */ /* 0x000fe40000011402 */
[----:B------:R-:W-:Y:S02]  /*00d0*/  LOP3.LUT R5, R3, 0xffffffe0, RZ, 0xc0, !PT ;  /* 0xffffffe003057812 */ /* 0x000fe400078ec0ff */
[----:B------:R-:W-:Y:S01]  /*00e0*/  SHF.R.U32.HI R9, RZ, 0x1f, R6 ;  /* 0x0000001fff097819 */ /* 0x000fe20000011606 */
[----:B------:R-:W-:Y:S01]  /*00f0*/  IMAD.HI R4, R2, 0x1948b0fd, RZ ;  /* 0x1948b0fd02047827 */ /* 0x000fe200078e02ff */
[----:B------:R-:W-:-:S02]  /*0100*/  SHF.R.S32.HI R3, RZ, 0x5, R3 ;  /* 0x00000005ff037819 */ /* 0x000fc40000011403 */
[----:B------:R-:W-:Y:S01]  /*0110*/  LEA.HI.SX32 R6, R6, R9, 0x13 ;  /* 0x0000000906067211 */ /* 0x000fe200078f9aff */
[----:B------:R-:W-:Y:S01]  /*0120*/  IMAD.IADD R5, R0, 0x1, -R5 ;  /* 0x0000000100057824 */ /* 0x000fe200078e0a05 */
[----:B------:R-:W-:-:S03]  /*0130*/  SHF.R.U32.HI R7, RZ, 0x1f, R4 ;  /* 0x0000001fff077819 */ /* 0x000fc60000011604 */
[----:B------:R-:W-:Y:S01]  /*0140*/  IMAD R6, R6, 0x14400, R5 ;  /* 0x0001440006067824 */ /* 0x000fe200078e0205 */
[----:B------:R-:W-:Y:S01]  /*0150*/  LEA.HI R7, R4, R7, RZ, 0x1b ;  /* 0x0000000704077211 */ /* 0x000fe200078fd8ff */
[----:B------:R-:W-:Y:S01]  /*0160*/  IMAD.MOV.U32 R5, RZ, RZ, 0x4 ;  /* 0x00000004ff057424 */ /* 0x000fe200078e00ff */
[----:B------:R-:W-:-:S03]  /*0170*/  LEA.HI R4, R3, R3, RZ, 0x3 ;  /* 0x0000000303047211 */ /* 0x000fc600078f18ff */
[----:B------:R-:W-:Y:S01]  /*0180*/  IMAD R7, R7, -0x144, R2 ;  /* 0xfffffebc07077824 */ /* 0x000fe200078e0202 */
[----:B------:R-:W-:-:S03]  /*0190*/  LOP3.LUT R4, R4, 0x1fffff8, RZ, 0xc0, !PT ;  /* 0x01fffff804047812 */ /* 0x000fc600078ec0ff */
[----:B------:R-:W-:Y:S02]  /*01a0*/  IMAD R7, R7, 0x20, R6 ;  /* 0x0000002007077824 */ /* 0x000fe400078e0206 */
[----:B------:R-:W-:-:S04]  /*01b0*/  IMAD.IADD R4, R3, 0x1, -R4 ;  /* 0x0000000103047824 */ /* 0x000fc800078e0a04 */
[----:B------:R-:W-:-:S04]  /*01c0*/  IMAD R2, R4, 0x2880, R7 ;  /* 0x0000288004027824 */ /* 0x000fc800078e0207 */
[----:B------:R-:W-:-:S06]  /*01d0*/  IMAD.WIDE R2, R2, R5, c[0x0][0x160] ;  /* 0x0000580002027625 */ /* 0x000fcc00078e0205 */
[----:B------:R-:W2:Y:S01]  /*01e0*/  LDG.E.64 R2, [R2.64] ;  /* 0x0000000402027981 */ /* 0x000ea2000c1e1b00 */
[----:B------:R-:W-:-:S05]  /*01f0*/  IMAD.WIDE R4, R0, R5, c[0x0][0x168] ;  /* 0x00005a0000047625 */ /* 0x000fca00078e0205 */
[----:B--2---:R-:W-:Y:S01]  /*0200*/  STG.E.64 [R4.64], R2 ;  /* 0x0000000204007986 */ /* 0x004fe2000c101b04 */
[----:B------:R-:W-:Y:S05]  /*0210*/  EXIT ;  /* 0x000000000000794d */ /* 0x000fea0003800000 */
.L_x_0:
[----:B------:R-:W-:-:S00]  /*0220*/  BRA `(.L_x_0) ;  /* 0xfffffff000007947 */ /* 0x000fc0000383ffff */
[----:B------:R-:W-:-:S00]  /*0230*/  NOP ;  /* 0x0000000000007918 */ /* 0x000fc00000000000 */
        /* <DEDUP_REMOVED lines=12> */
.L_x_1:
